//
// Generated by NVIDIA NVVM Compiler
//
// Compiler Build ID: CL-36424714
// Cuda compilation tools, release 13.0, V13.0.88
// Based on NVVM 20.0.0
//

.version 9.0
.target sm_100
.address_size 64

	// .globl	_Z10TestKernelPi

.visible .entry _Z10TestKernelPi(
	.param .u64 .ptr .align 1 _Z10TestKernelPi_param_0
)
{
	.reg .b32 	%r<5>;
	.reg .b64 	%rd<5>;

	ld.param.u64 	%rd1, [_Z10TestKernelPi_param_0];
	cvta.to.global.u64 	%rd2, %rd1;
	mov.u32 	%r1, %ctaid.x;
	mov.u32 	%r2, %ntid.x;
	mov.u32 	%r3, %tid.x;
	mad.lo.s32 	%r4, %r1, %r2, %r3;
	mul.wide.u32 	%rd3, %r4, 4;
	add.s64 	%rd4, %rd2, %rd3;
	st.global.u32 	[%rd4], %r4;
	ret;

}


// ===== COMPILED SASS (sm_100) =====

	.target	sm_100

	.elftype	@"ET_EXEC"


//--------------------- .note.nv.tkinfo           --------------------------
	.section	.note.nv.tkinfo,"",@"SHT_NOTE"
	.sectionflags	@"SHF_NOTE_NV_TKINFO"
	.tkinfo
        /*0018*/ 	.word	0x00000002
        /*0030*/ 	.string	""
        /*0030*/ 	.string	"ptxas"
        /*0030*/ 	.string	"Cuda compilation tools, release 13.0, V13.0.88"
        /*0030*/ 	.string	"Build cuda_13.0.r13.0/compiler.36424714_0"
        /*0030*/ 	.string	"-arch sm_100 -m 64 "



//--------------------- .note.nv.cuinfo           --------------------------
	.section	.note.nv.cuinfo,"",@"SHT_NOTE"
	.sectionflags	@"SHF_NOTE_NV_CUINFO"
        /*0018*/ 	.short	0x0002
        /*001a*/ 	.short	0x0064
        /*001c*/ 	.short	0x0082
	.zero		2


//--------------------- .nv.info                  --------------------------
	.section	.nv.info,"",@"SHT_CUDA_INFO"
	.align	4


	//----- nvinfo : EIATTR_REGCOUNT
	.align		4
        /*0000*/ 	.byte	0x04, 0x2f
        /*0002*/ 	.short	(.L_1 - .L_0)
	.align		4
.L_0:
        /*0004*/ 	.word	index@(_Z10TestKernelPi)
        /*0008*/ 	.word	0x00000008


	//----- nvinfo : EIATTR_FRAME_SIZE
	.align		4
.L_1:
        /*000c*/ 	.byte	0x04, 0x11
        /*000e*/ 	.short	(.L_3 - .L_2)
	.align		4
.L_2:
        /*0010*/ 	.word	index@(_Z10TestKernelPi)
        /*0014*/ 	.word	0x00000000


	//----- nvinfo : EIATTR_MIN_STACK_SIZE
	.align		4
.L_3:
        /*0018*/ 	.byte	0x04, 0x12
        /*001a*/ 	.short	(.L_5 - .L_4)
	.align		4
.L_4:
        /*001c*/ 	.word	index@(_Z10TestKernelPi)
        /*0020*/ 	.word	0x00000000
.L_5:


//--------------------- .nv.compat                --------------------------
	.section	.nv.compat,"",@"SHT_CUDA_COMPAT_INFO"
	.align	4
        /*0000*/ 	.byte	0x02, 0x09, 0x00, 0x00, 0x02, 0x02, 0x01, 0x00, 0x02, 0x05, 0x05, 0x00, 0x03, 0x07, 0x01, 0x01
        /*0010*/ 	.byte	0x02, 0x03, 0x00, 0x00, 0x02, 0x06, 0x01, 0x00, 0x04, 0x0b, 0x08, 0x00, 0x09, 0x00, 0x00, 0x00
        /*0020*/ 	.byte	0x00, 0x00, 0x00, 0x00


//--------------------- .nv.info._Z10TestKernelPi --------------------------
	.section	.nv.info._Z10TestKernelPi,"",@"SHT_CUDA_INFO"
	.sectionflags	@""
	.align	4


	//----- nvinfo : EIATTR_CUDA_API_VERSION
	.align		4
        /*0000*/ 	.byte	0x04, 0x37
        /*0002*/ 	.short	(.L_7 - .L_6)
.L_6:
        /*0004*/ 	.word	0x00000082


	//----- nvinfo : EIATTR_KPARAM_INFO
	.align		4
.L_7:
        /*0008*/ 	.byte	0x04, 0x17
        /*000a*/ 	.short	(.L_9 - .L_8)
.L_8:
        /*000c*/ 	.word	0x00000000
        /*0010*/ 	.short	0x0000
        /*0012*/ 	.short	0x0000
        /*0014*/ 	.byte	0x00, 0xf5, 0x21, 0x00


	//----- nvinfo : EIATTR_SPARSE_MMA_MASK
	.align		4
.L_9:
        /*0018*/ 	.byte	0x03, 0x50
        /*001a*/ 	.short	0x0000


	//----- nvinfo : EIATTR_MAXREG_COUNT
	.align		4
        /*001c*/ 	.byte	0x03, 0x1b
        /*001e*/ 	.short	0x00ff


	//----- nvinfo : EIATTR_MERCURY_ISA_VERSION
	.align		4
        /*0020*/ 	.byte	0x03, 0x5f
        /*0022*/ 	.short	0x0101


	//----- nvinfo : EIATTR_VRC_CTA_INIT_COUNT
	.align		4
        /*0024*/ 	.byte	0x02, 0x4a
	.zero		1
	.zero		1


	//----- nvinfo : EIATTR_EXIT_INSTR_OFFSETS
	.align		4
        /*0028*/ 	.byte	0x04, 0x1c
        /*002a*/ 	.short	(.L_11 - .L_10)


	//   ....[0]....
.L_10:
        /*002c*/ 	.word	0x00000090


	//----- nvinfo : EIATTR_CBANK_PARAM_SIZE
	.align		4
.L_11:
        /*0030*/ 	.byte	0x03, 0x19
        /*0032*/ 	.short	0x0008


	//----- nvinfo : EIATTR_PARAM_CBANK
	.align		4
        /*0034*/ 	.byte	0x04, 0x0a
        /*0036*/ 	.short	(.L_13 - .L_12)
	.align		4
.L_12:
        /*0038*/ 	.word	index@(.nv.constant0._Z10TestKernelPi)
        /*003c*/ 	.short	0x0380
        /*003e*/ 	.short	0x0008


	//----- nvinfo : EIATTR_SW_WAR
	.align		4
.L_13:
        /*0040*/ 	.byte	0x04, 0x36
        /*0042*/ 	.short	(.L_15 - .L_14)
.L_14:
        /*0044*/ 	.word	0x00000008
.L_15:


//--------------------- .nv.callgraph             --------------------------
	.section	.nv.callgraph,"",@"SHT_CUDA_CALLGRAPH"
	.align	4
	.sectionentsize	8
	.align		4
        /*0000*/ 	.word	0x00000000
	.align		4
        /*0004*/ 	.word	0xffffffff
	.align		4
        /*0008*/ 	.word	0x00000000
	.align		4
        /*000c*/ 	.word	0xfffffffe
	.align		4
        /*0010*/ 	.word	0x00000000
	.align		4
        /*0014*/ 	.word	0xfffffffd
	.align		4
        /*0018*/ 	.word	0x00000000
	.align		4
        /*001c*/ 	.word	0xfffffffc


//--------------------- .text._Z10TestKernelPi    --------------------------
	.section	.text._Z10TestKernelPi,"ax",@progbits
	.align	128
        .global         _Z10TestKernelPi
        .type           _Z10TestKernelPi,@function
        .size           _Z10TestKernelPi,(.L_x_1 - _Z10TestKernelPi)
        .other          _Z10TestKernelPi,@"STO_CUDA_ENTRY STV_DEFAULT"
_Z10TestKernelPi:
.text._Z10TestKernelPi:
[----:B------:R-:W-:Y:S01]  /*0000*/  LDC R1, c[0x0][0x37c] ;  /* 0x0000df00ff017b82 */ /* 0x000fe20000000800 */
[----:B------:R-:W0:Y:S07]  /*0010*/  S2R R0, SR_TID.X ;  /* 0x0000000000007919 */ /* 0x000e2e0000002100 */
[----:B------:R-:W0:Y:S01]  /*0020*/  S2UR UR6, SR_CTAID.X ;  /* 0x00000000000679c3 */ /* 0x000e220000002500 */
[----:B------:R-:W1:Y:S07]  /*0030*/  LDCU.64 UR4, c[0x0][0x358] ;  /* 0x00006b00ff0477ac */ /* 0x000e6e0008000a00 */
[----:B------:R-:W0:Y:S08]  /*0040*/  LDC R5, c[0x0][0x360] ;  /* 0x0000d800ff057b82 */ /* 0x000e300000000800 */
[----:B------:R-:W2:Y:S01]  /*0050*/  LDC.64 R2, c[0x0][0x380] ;  /* 0x0000e000ff027b82 */ /* 0x000ea20000000a00 */
[----:B0-----:R-:W-:-:S04]  /*0060*/  IMAD R5, R5, UR6, R0 ;  /* 0x0000000605057c24 */ /* 0x001fc8000f8e0200 */
[----:B--2---:R-:W-:-:S05]  /*0070*/  IMAD.WIDE.U32 R2, R5, 0x4, R2 ;  /* 0x0000000405027825 */ /* 0x004fca00078e0002 */
[----:B-1----:R-:W-:Y:S01]  /*0080*/  STG.E desc[UR4][R2.64], R5 ;  /* 0x0000000502007986 */ /* 0x002fe2000c101904 */
[----:B------:R-:W-:Y:S05]  /*0090*/  EXIT ;  /* 0x000000000000794d */ /* 0x000fea0003800000 */
.L_x_0:
[----:B------:R-:W-:-:S00]  /*00a0*/  BRA `(.L_x_0) ;  /* 0xfffffffc00fc7947 */ /* 0x000fc0000383ffff */
[----:B------:R-:W-:-:S00]  /*00b0*/  NOP ;  /* 0x0000000000007918 */ /* 0x000fc00000000000 */
        /* <DEDUP_REMOVED lines=12> */
.L_x_1:


//--------------------- .nv.shared.reserved.0     --------------------------
	.section	.nv.shared.reserved.0,"aw",@nobits
	.weak		__nv_reservedSMEM_offset_0_alias
	.size		__nv_reservedSMEM_offset_0_alias, 0, 64
	.other		__nv_reservedSMEM_offset_0_alias,@"STO_CUDA_RESERVED_SHARED STV_DEFAULT"
__nv_reservedSMEM_offset_0_alias:
	.zero		0
	.zero		64


//--------------------- .nv.constant0._Z10TestKernelPi --------------------------
	.section	.nv.constant0._Z10TestKernelPi,"a",@progbits
	.sectionflags	@""
	.align	4
.nv.constant0._Z10TestKernelPi:
	.zero		904


//--------------------- SYMBOLS --------------------------

	.type		.nv.reservedSmem.offset0,@object
	.size		.nv.reservedSmem.offset0,0x4
